	.headerflags	@"EF_CUDA_TEXMODE_UNIFIED EF_CUDA_64BIT_ADDRESS EF_CUDA_ACCELERATORS EF_CUDA_SM90 EF_CUDA_VIRTUAL_SM(EF_CUDA_SM90)"
	.elftype	@"ET_EXEC"


//--------------------- .nv.info                  --------------------------
	.section	.nv.info,"",@"SHT_CUDA_INFO"
	.align	4


	//----- nvinfo : EIATTR_REGCOUNT
	.align		4
        /*0000*/ 	.byte	0x04, 0x2f
        /*0002*/ 	.short	(.L_3 - .L_2)
	.align		4
.L_2:
        /*0004*/ 	.word	index@(triton_poi_fused__native_batch_norm_legit_no_training_add_convolution_2)
        /*0008*/ 	.word	0x00000018


	//----- nvinfo : EIATTR_MIN_STACK_SIZE
	.align		4
.L_3:
        /*000c*/ 	.byte	0x04, 0x12
        /*000e*/ 	.short	(.L_5 - .L_4)
	.align		4
.L_4:
        /*0010*/ 	.word	index@(triton_poi_fused__native_batch_norm_legit_no_training_add_convolution_2)
        /*0014*/ 	.word	0x00000000


	//----- nvinfo : EIATTR_FRAME_SIZE
	.align		4
.L_5:
        /*0018*/ 	.byte	0x04, 0x11
        /*001a*/ 	.short	(.L_7 - .L_6)
	.align		4
.L_6:
        /*001c*/ 	.word	index@(triton_poi_fused__native_batch_norm_legit_no_training_add_convolution_2)
        /*0020*/ 	.word	0x00000000


	//----- nvinfo : EIATTR_MIN_STACK_SIZE
	.align		4
.L_7:
        /*0024*/ 	.byte	0x04, 0x12
        /*0026*/ 	.short	(.L_9 - .L_8)
	.align		4
.L_8:
        /*0028*/ 	.word	index@(triton_poi_fused__native_batch_norm_legit_no_training_add_convolution_2)
        /*002c*/ 	.word	0x00000000
.L_9:


//--------------------- .nv.info.triton_poi_fused__native_batch_norm_legit_no_training_add_convolution_2 --------------------------
	.section	.nv.info.triton_poi_fused__native_batch_norm_legit_no_training_add_convolution_2,"",@"SHT_CUDA_INFO"
	.sectionflags	@""
	.align	4


	//----- nvinfo : EIATTR_CUDA_API_VERSION
	.align		4
        /*0000*/ 	.byte	0x04, 0x37
        /*0002*/ 	.short	(.L_11 - .L_10)
.L_10:
        /*0004*/ 	.word	0x0000007c


	//----- nvinfo : EIATTR_KPARAM_INFO
	.align		4
.L_11:
        /*0008*/ 	.byte	0x04, 0x17
        /*000a*/ 	.short	(.L_13 - .L_12)
.L_12:
        /*000c*/ 	.word	0x00000000
        /*0010*/ 	.short	0x0008
        /*0012*/ 	.short	0x0040
        /*0014*/ 	.byte	0x00, 0xf0, 0x11, 0x00


	//----- nvinfo : EIATTR_KPARAM_INFO
	.align		4
.L_13:
        /*0018*/ 	.byte	0x04, 0x17
        /*001a*/ 	.short	(.L_15 - .L_14)
.L_14:
        /*001c*/ 	.word	0x00000000
        /*0020*/ 	.short	0x0007
        /*0022*/ 	.short	0x0038
        /*0024*/ 	.byte	0x00, 0xf4, 0x21, 0x00


	//----- nvinfo : EIATTR_KPARAM_INFO
	.align		4
.L_15:
        /*0028*/ 	.byte	0x04, 0x17
        /*002a*/ 	.short	(.L_17 - .L_16)
.L_16:
        /*002c*/ 	.word	0x00000000
        /*0030*/ 	.short	0x0006
        /*0032*/ 	.short	0x0030
        /*0034*/ 	.byte	0x00, 0xf4, 0x21, 0x00


	//----- nvinfo : EIATTR_KPARAM_INFO
	.align		4
.L_17:
        /*0038*/ 	.byte	0x04, 0x17
        /*003a*/ 	.short	(.L_19 - .L_18)
.L_18:
        /*003c*/ 	.word	0x00000000
        /*0040*/ 	.short	0x0005
        /*0042*/ 	.short	0x0028
        /*0044*/ 	.byte	0x00, 0xf4, 0x21, 0x00


	//----- nvinfo : EIATTR_KPARAM_INFO
	.align		4
.L_19:
        /*0048*/ 	.byte	0x04, 0x17
        /*004a*/ 	.short	(.L_21 - .L_20)
.L_20:
        /*004c*/ 	.word	0x00000000
        /*0050*/ 	.short	0x0004
        /*0052*/ 	.short	0x0020
        /*0054*/ 	.byte	0x00, 0xf4, 0x21, 0x00


	//----- nvinfo : EIATTR_KPARAM_INFO
	.align		4
.L_21:
        /*0058*/ 	.byte	0x04, 0x17
        /*005a*/ 	.short	(.L_23 - .L_22)
.L_22:
        /*005c*/ 	.word	0x00000000
        /*0060*/ 	.short	0x0003
        /*0062*/ 	.short	0x0018
        /*0064*/ 	.byte	0x00, 0xf4, 0x21, 0x00


	//----- nvinfo : EIATTR_KPARAM_INFO
	.align		4
.L_23:
        /*0068*/ 	.byte	0x04, 0x17
        /*006a*/ 	.short	(.L_25 - .L_24)
.L_24:
        /*006c*/ 	.word	0x00000000
        /*0070*/ 	.short	0x0002
        /*0072*/ 	.short	0x0010
        /*0074*/ 	.byte	0x00, 0xf4, 0x21, 0x00


	//----- nvinfo : EIATTR_KPARAM_INFO
	.align		4
.L_25:
        /*0078*/ 	.byte	0x04, 0x17
        /*007a*/ 	.short	(.L_27 - .L_26)
.L_26:
        /*007c*/ 	.word	0x00000000
        /*0080*/ 	.short	0x0001
        /*0082*/ 	.short	0x0008
        /*0084*/ 	.byte	0x00, 0xf4, 0x21, 0x00


	//----- nvinfo : EIATTR_KPARAM_INFO
	.align		4
.L_27:
        /*0088*/ 	.byte	0x04, 0x17
        /*008a*/ 	.short	(.L_29 - .L_28)
.L_28:
        /*008c*/ 	.word	0x00000000
        /*0090*/ 	.short	0x0000
        /*0092*/ 	.short	0x0000
        /*0094*/ 	.byte	0x00, 0xf4, 0x21, 0x00


	//----- nvinfo : EIATTR_SPARSE_MMA_MASK
	.align		4
.L_29:
        /*0098*/ 	.byte	0x03, 0x50
        /*009a*/ 	.short	0x0000


	//----- nvinfo : EIATTR_MAXREG_COUNT
	.align		4
        /*009c*/ 	.byte	0x03, 0x1b
        /*009e*/ 	.short	0x00ff


	//----- nvinfo : EIATTR_EXIT_INSTR_OFFSETS
	.align		4
        /*00a0*/ 	.byte	0x04, 0x1c
        /*00a2*/ 	.short	(.L_31 - .L_30)


	//   ....[0]....
.L_30:
        /*00a4*/ 	.word	0x000003c0


	//----- nvinfo : EIATTR_REQNTID
	.align		4
.L_31:
        /*00a8*/ 	.byte	0x04, 0x10
        /*00aa*/ 	.short	(.L_33 - .L_32)
.L_32:
        /*00ac*/ 	.word	0x00000100
        /*00b0*/ 	.word	0x00000001
        /*00b4*/ 	.word	0x00000001


	//----- nvinfo : EIATTR_CBANK_PARAM_SIZE
	.align		4
.L_33:
        /*00b8*/ 	.byte	0x03, 0x19
        /*00ba*/ 	.short	0x0044


	//----- nvinfo : EIATTR_PARAM_CBANK
	.align		4
        /*00bc*/ 	.byte	0x04, 0x0a
        /*00be*/ 	.short	(.L_35 - .L_34)
	.align		4
.L_34:
        /*00c0*/ 	.word	index@(.nv.constant0.triton_poi_fused__native_batch_norm_legit_no_training_add_convolution_2)
        /*00c4*/ 	.short	0x0210
        /*00c6*/ 	.short	0x0044


	//----- nvinfo : EIATTR_SW_WAR
	.align		4
.L_35:
        /*00c8*/ 	.byte	0x04, 0x36
        /*00ca*/ 	.short	(.L_37 - .L_36)
.L_36:
        /*00cc*/ 	.word	0x00000008
.L_37:


//--------------------- .nv.callgraph             --------------------------
	.section	.nv.callgraph,"",@"SHT_CUDA_CALLGRAPH"
	.align	4
	.sectionentsize	8
	.align		4
        /*0000*/ 	.word	0x00000000
	.align		4
        /*0004*/ 	.word	0xffffffff
	.align		4
        /*0008*/ 	.word	0x00000000
	.align		4
        /*000c*/ 	.word	0xfffffffe
	.align		4
        /*0010*/ 	.word	0x00000000
	.align		4
        /*0014*/ 	.word	0xfffffffd
	.align		4
        /*0018*/ 	.word	0x00000000
	.align		4
        /*001c*/ 	.word	0xfffffffc


//--------------------- .nv.constant4             --------------------------
	.section	.nv.constant4,"a",@progbits
	.align	8
	.align		8
.nv.constant4:
        /*0000*/ 	.dword	_$_str
	.align		8
        /*0008*/ 	.dword	_$_str_$_2


//--------------------- .text.triton_poi_fused__native_batch_norm_legit_no_training_add_convolution_2 --------------------------
	.section	.text.triton_poi_fused__native_batch_norm_legit_no_training_add_convolution_2,"ax",@progbits
	.align	128
        .global         triton_poi_fused__native_batch_norm_legit_no_training_add_convolution_2
        .type           triton_poi_fused__native_batch_norm_legit_no_training_add_convolution_2,@function
        .size           triton_poi_fused__native_batch_norm_legit_no_training_add_convolution_2,(.L_x_1 - triton_poi_fused__native_batch_norm_legit_no_training_add_convolution_2)
        .other          triton_poi_fused__native_batch_norm_legit_no_training_add_convolution_2,@"STO_CUDA_ENTRY STV_DEFAULT"
triton_poi_fused__native_batch_norm_legit_no_training_add_convolution_2:
.text.triton_poi_fused__native_batch_norm_legit_no_training_add_convolution_2:
[----:B------:R-:W-:Y:S01]  /*0000*/  LDC R1, c[0x0][0x28] ;  /* 0x00000a00ff017b82 */ /* 0x000fe20000000800 */
[----:B------:R-:W1:Y:S01]  /*0010*/  S2R R0, SR_TID.X ;  /* 0x0000000000007919 */ /* 0x000e620000002100 */
[----:B------:R-:W-:-:S06]  /*0020*/  ULDC.64 UR4, c[0x0][0x208] ;  /* 0x0000820000047ab9 */ /* 0x000fcc0000000a00 */
[----:B------:R-:W2:Y:S01]  /*0030*/  LDC.64 R16, c[0x0][0x218] ;  /* 0x00008600ff107b82 */ /* 0x000ea20000000a00 */
[----:B------:R-:W3:Y:S07]  /*0040*/  S2R R5, SR_CTAID.X ;  /* 0x0000000000057919 */ /* 0x000eee0000002500 */
[----:B------:R-:W4:Y:S08]  /*0050*/  LDC.64 R6, c[0x0][0x220] ;  /* 0x00008800ff067b82 */ /* 0x000f300000000a00 */
[----:B------:R-:W5:Y:S08]  /*0060*/  LDC.64 R18, c[0x0][0x228] ;  /* 0x00008a00ff127b82 */ /* 0x000f700000000a00 */
[----:B------:R-:W2:Y:S01]  /*0070*/  LDC.64 R12, c[0x0][0x238] ;  /* 0x00008e00ff0c7b82 */ /* 0x000ea20000000a00 */
[----:B-1----:R-:W-:-:S07]  /*0080*/  SHF.L.U32 R0, R0, 0x1, RZ ;  /* 0x0000000100007819 */ /* 0x002fce00000006ff */
[----:B------:R-:W1:Y:S01]  /*0090*/  LDC.64 R8, c[0x0][0x240] ;  /* 0x00009000ff087b82 */ /* 0x000e620000000a00 */
[----:B---3--:R-:W-:Y:S02]  /*00a0*/  SHF.R.S32.HI R3, RZ, 0x16, R5 ;  /* 0x00000016ff037819 */ /* 0x008fe40000011405 */
[----:B------:R-:W-:Y:S02]  /*00b0*/  LOP3.LUT R0, R0, 0x1fe, RZ, 0xc0, !PT ;  /* 0x000001fe00007812 */ /* 0x000fe400078ec0ff */
[----:B------:R-:W-:Y:S02]  /*00c0*/  SGXT R3, R3, 0x1 ;  /* 0x000000010303781a */ /* 0x000fe40000000200 */
[----:B------:R-:W-:Y:S02]  /*00d0*/  LEA R0, R5, R0, 0x9 ;  /* 0x0000000005007211 */ /* 0x000fe400078e48ff */
[----:B------:R-:W3:Y:S02]  /*00e0*/  LDC.64 R4, c[0x0][0x230] ;  /* 0x00008c00ff047b82 */ /* 0x000ee40000000a00 */
[----:B------:R-:W-:-:S04]  /*00f0*/  LEA.HI R3, R3, R0, RZ, 0xc ;  /* 0x0000000003037211 */ /* 0x000fc800078f60ff */
[----:B------:R-:W-:-:S04]  /*0100*/  SHF.R.S32.HI R3, RZ, 0xc, R3 ;  /* 0x0000000cff037819 */ /* 0x000fc80000011403 */
[----:B------:R-:W-:-:S04]  /*0110*/  LEA.HI R2, R3, R3, RZ, 0xa ;  /* 0x0000000303027211 */ /* 0x000fc800078f50ff */
[----:B------:R-:W-:-:S04]  /*0120*/  LOP3.LUT R2, R2, 0xfffffc00, RZ, 0xc0, !PT ;  /* 0xfffffc0002027812 */ /* 0x000fc800078ec0ff */
[----:B------:R-:W-:Y:S02]  /*0130*/  IADD3 R11, R3, -R2, RZ ;  /* 0x80000002030b7210 */ /* 0x000fe40007ffe0ff */
[----:B------:R-:W1:Y:S03]  /*0140*/  LDC.64 R2, c[0x0][0x210] ;  /* 0x00008400ff027b82 */ /* 0x000e660000000a00 */
[----:B---3--:R-:W-:-:S05]  /*0150*/  IMAD.WIDE R4, R11, 0x4, R4 ;  /* 0x000000040b047825 */ /* 0x008fca00078e0204 */
[----:B------:R-:W3:Y:S01]  /*0160*/  LDG.E.EL R10, desc[UR4][R4.64] ;  /* 0x00000004040a7981 */ /* 0x000ee2000c2e1900 */
[----:B--2---:R-:W-:-:S04]  /*0170*/  IMAD.WIDE R16, R11, 0x4, R16 ;  /* 0x000000040b107825 */ /* 0x004fc800078e0210 */
[C---:B----4-:R-:W-:Y:S01]  /*0180*/  IMAD.WIDE R6, R0.reuse, 0x4, R6 ;  /* 0x0000000400067825 */ /* 0x050fe200078e0206 */
[----:B------:R2:W4:Y:S03]  /*0190*/  LDG.E.EL R14, desc[UR4][R16.64] ;  /* 0x00000004100e7981 */ /* 0x000526000c2e1900 */
[C---:B-----5:R-:W-:Y:S02]  /*01a0*/  IMAD.WIDE R18, R11.reuse, 0x4, R18 ;  /* 0x000000040b127825 */ /* 0x060fe400078e0212 */
[----:B------:R-:W5:Y:S02]  /*01b0*/  LDG.E.64 R6, desc[UR4][R6.64] ;  /* 0x0000000406067981 */ /* 0x000f64000c1e1b00 */
[----:B01----:R-:W-:Y:S02]  /*01c0*/  IMAD.WIDE R2, R0, 0x4, R2 ;  /* 0x0000000400027825 */ /* 0x003fe400078e0202 */
[----:B------:R-:W4:Y:S04]  /*01d0*/  LDG.E.EL R15, desc[UR4][R18.64] ;  /* 0x00000004120f7981 */ /* 0x000f28000c2e1900 */
[----:B------:R-:W4:Y:S01]  /*01e0*/  LDG.E.64 R4, desc[UR4][R2.64] ;  /* 0x0000000402047981 */ /* 0x000f22000c1e1b00 */
[----:B------:R-:W-:-:S04]  /*01f0*/  IMAD.WIDE R20, R11, 0x4, R12 ;  /* 0x000000040b147825 */ /* 0x000fc800078e020c */
[----:B------:R-:W-:Y:S02]  /*0200*/  IMAD.WIDE R12, R11, 0x4, R8 ;  /* 0x000000040b0c7825 */ /* 0x000fe400078e0208 */
[----:B------:R-:W4:Y:S01]  /*0210*/  LDG.E.EL R11, desc[UR4][R20.64] ;  /* 0x00000004140b7981 */ /* 0x000f22000c2e1900 */
[----:B--2---:R-:W-:Y:S01]  /*0220*/  HFMA2.MMA R17, -RZ, RZ, 1.625, 0 ;  /* 0x3e800000ff117435 */ /* 0x004fe200000001ff */
[----:B------:R-:W0:Y:S02]  /*0230*/  LDC.64 R8, c[0x0][0x248] ;  /* 0x00009200ff087b82 */ /* 0x000e240000000a00 */
[----:B------:R-:W2:Y:S01]  /*0240*/  LDG.E.EL R12, desc[UR4][R12.64] ;  /* 0x000000040c0c7981 */ /* 0x000ea2000c2e1900 */
[----:B0-----:R-:W-:-:S04]  /*0250*/  IMAD.WIDE R8, R0, 0x4, R8 ;  /* 0x0000000400087825 */ /* 0x001fc800078e0208 */
[----:B---3--:R-:W-:-:S04]  /*0260*/  FADD R10, R10, 9.9999997473787516356e-05 ;  /* 0x38d1b7170a0a7421 */ /* 0x008fc80000000000 */
[----:B------:R-:W0:Y:S02]  /*0270*/  MUFU.SQRT R16, R10 ;  /* 0x0000000a00107308 */ /* 0x000e240000002000 */
[C---:B0-----:R-:W-:Y:S02]  /*0280*/  FSETP.GT.AND P0, PT, R16.reuse, 8.50705917302346158658e+37, PT ;  /* 0x7e8000001000780b */ /* 0x041fe40003f04000 */
[----:B------:R-:W-:-:S11]  /*0290*/  FSETP.GEU.AND P1, PT, R16, 1.175494350822287508e-38, PT ;  /* 0x008000001000780b */ /* 0x000fd60003f2e000 */
[----:B------:R-:W-:-:S04]  /*02a0*/  @P0 FMUL R16, R16, 0.25 ;  /* 0x3e80000010100820 */ /* 0x000fc80000400000 */
[----:B------:R-:W-:-:S06]  /*02b0*/  @!P1 FMUL R16, R16, 16777216 ;  /* 0x4b80000010109820 */ /* 0x000fcc0000400000 */
[----:B------:R-:W0:Y:S01]  /*02c0*/  MUFU.RCP R16, R16 ;  /* 0x0000001000107308 */ /* 0x000e220000001000 */
[----:B------:R-:W-:Y:S01]  /*02d0*/  FSEL R17, R17, 1, P0 ;  /* 0x3f80000011117808 */ /* 0x000fe20000000000 */
[--C-:B----4-:R-:W-:Y:S01]  /*02e0*/  FADD R4, R4, R14.reuse ;  /* 0x0000000e04047221 */ /* 0x110fe20000000000 */
[----:B------:R-:W-:-:S03]  /*02f0*/  FADD R5, R5, R14 ;  /* 0x0000000e05057221 */ /* 0x000fc60000000000 */
[----:B------:R-:W-:Y:S01]  /*0300*/  @!P1 FMUL R17, R17, 16777216 ;  /* 0x4b80000011119820 */ /* 0x000fe20000400000 */
[----:B-----5:R-:W-:Y:S01]  /*0310*/  FADD R10, R6, R4 ;  /* 0x00000004060a7221 */ /* 0x020fe20000000000 */
[----:B------:R-:W-:-:S03]  /*0320*/  FADD R6, R7, R5 ;  /* 0x0000000507067221 */ /* 0x000fc60000000000 */
[C---:B------:R-:W-:Y:S01]  /*0330*/  FADD R10, -R15.reuse, R10 ;  /* 0x0000000a0f0a7221 */ /* 0x040fe20000000100 */
[----:B------:R-:W-:Y:S01]  /*0340*/  FADD R6, -R15, R6 ;  /* 0x000000060f067221 */ /* 0x000fe20000000100 */
[----:B0-----:R-:W-:-:S04]  /*0350*/  FMUL R17, R16, R17 ;  /* 0x0000001110117220 */ /* 0x001fc80000400000 */
[-C--:B------:R-:W-:Y:S01]  /*0360*/  FMUL R10, R10, R17.reuse ;  /* 0x000000110a0a7220 */ /* 0x080fe20000400000 */
[----:B------:R-:W-:-:S03]  /*0370*/  FMUL R17, R6, R17 ;  /* 0x0000001106117220 */ /* 0x000fc60000400000 */
[C-C-:B--2---:R-:W-:Y:S01]  /*0380*/  FFMA R10, R11.reuse, R10, R12.reuse ;  /* 0x0000000a0b0a7223 */ /* 0x144fe2000000000c */
[----:B------:R-:W-:Y:S01]  /*0390*/  FFMA R11, R11, R17, R12 ;  /* 0x000000110b0b7223 */ /* 0x000fe2000000000c */
[----:B------:R-:W-:Y:S04]  /*03a0*/  STG.E.64 desc[UR4][R2.64], R4 ;  /* 0x0000000402007986 */ /* 0x000fe8000c101b04 */
[----:B------:R-:W-:Y:S01]  /*03b0*/  STG.E.64 desc[UR4][R8.64], R10 ;  /* 0x0000000a08007986 */ /* 0x000fe2000c101b04 */
[----:B------:R-:W-:Y:S05]  /*03c0*/  EXIT ;  /* 0x000000000000794d */ /* 0x000fea0003800000 */
.L_x_0:
[----:B------:R-:W-:-:S00]  /*03d0*/  BRA `(.L_x_0) ;  /* 0xfffffffc00fc7947 */ /* 0x000fc0000383ffff */
[----:B------:R-:W-:-:S00]  /*03e0*/  NOP ;  /* 0x0000000000007918 */ /* 0x000fc00000000000 */
        /* <DEDUP_REMOVED lines=9> */
.L_x_1:


//--------------------- .nv.global.init           --------------------------
	.section	.nv.global.init,"aw",@progbits
.nv.global.init:
	.type		_$_str,@object
	.size		_$_str,(_$_str_$_2 - _$_str)
_$_str:
        /*0000*/ 	.byte	0x5f, 0x5f, 0x43, 0x55, 0x44, 0x41, 0x5f, 0x46, 0x54, 0x5a, 0x00
	.type		_$_str_$_2,@object
	.size		_$_str_$_2,(.L_1 - _$_str_$_2)
_$_str_$_2:
        /*000b*/ 	.byte	0x5f, 0x5f, 0x43, 0x55, 0x44, 0x41, 0x5f, 0x50, 0x52, 0x45, 0x43, 0x5f, 0x53, 0x51, 0x52, 0x54
        /*001b*/ 	.byte	0x00
.L_1:


//--------------------- .nv.constant0.triton_poi_fused__native_batch_norm_legit_no_training_add_convolution_2 --------------------------
	.section	.nv.constant0.triton_poi_fused__native_batch_norm_legit_no_training_add_convolution_2,"a",@progbits
	.sectionflags	@""
	.align	4
.nv.constant0.triton_poi_fused__native_batch_norm_legit_no_training_add_convolution_2:
	.zero		596
